//
// Generated by NVIDIA NVVM Compiler
//
// Compiler Build ID: CL-36424714
// Cuda compilation tools, release 13.0, V13.0.88
// Based on NVVM 20.0.0
//

.version 9.0
.target sm_100
.address_size 64

	// .globl	_Z19test_shfl_down_syncPi

.visible .entry _Z19test_shfl_down_syncPi(
	.param .u64 .ptr .align 1 _Z19test_shfl_down_syncPi_param_0
)
{
	.reg .pred 	%p<2>;
	.reg .b32 	%r<4>;
	.reg .b64 	%rd<5>;

	ld.param.u64 	%rd1, [_Z19test_shfl_down_syncPi_param_0];
	cvta.to.global.u64 	%rd2, %rd1;
	mov.u32 	%r2, %tid.x;
	// begin inline asm
	activemask.b32 %r1;
	// end inline asm
	shfl.sync.down.b32	%r3|%p1, %r2, 8, 4127, %r1;
	mul.wide.u32 	%rd3, %r2, 4;
	add.s64 	%rd4, %rd2, %rd3;
	st.global.u32 	[%rd4], %r3;
	ret;

}


// ===== COMPILED SASS (sm_100) =====

	.target	sm_100

	.elftype	@"ET_EXEC"


//--------------------- .note.nv.tkinfo           --------------------------
	.section	.note.nv.tkinfo,"",@"SHT_NOTE"
	.sectionflags	@"SHF_NOTE_NV_TKINFO"
	.tkinfo
        /*0018*/ 	.word	0x00000002
        /*0030*/ 	.string	""
        /*0030*/ 	.string	"ptxas"
        /*0030*/ 	.string	"Cuda compilation tools, release 13.0, V13.0.88"
        /*0030*/ 	.string	"Build cuda_13.0.r13.0/compiler.36424714_0"
        /*0030*/ 	.string	"-arch sm_100 -m 64 "



//--------------------- .note.nv.cuinfo           --------------------------
	.section	.note.nv.cuinfo,"",@"SHT_NOTE"
	.sectionflags	@"SHF_NOTE_NV_CUINFO"
        /*0018*/ 	.short	0x0002
        /*001a*/ 	.short	0x0064
        /*001c*/ 	.short	0x0082
	.zero		2


//--------------------- .nv.info                  --------------------------
	.section	.nv.info,"",@"SHT_CUDA_INFO"
	.align	4


	//----- nvinfo : EIATTR_REGCOUNT
	.align		4
        /*0000*/ 	.byte	0x04, 0x2f
        /*0002*/ 	.short	(.L_1 - .L_0)
	.align		4
.L_0:
        /*0004*/ 	.word	index@(_Z19test_shfl_down_syncPi)
        /*0008*/ 	.word	0x0000000a


	//----- nvinfo : EIATTR_FRAME_SIZE
	.align		4
.L_1:
        /*000c*/ 	.byte	0x04, 0x11
        /*000e*/ 	.short	(.L_3 - .L_2)
	.align		4
.L_2:
        /*0010*/ 	.word	index@(_Z19test_shfl_down_syncPi)
        /*0014*/ 	.word	0x00000000


	//----- nvinfo : EIATTR_MIN_STACK_SIZE
	.align		4
.L_3:
        /*0018*/ 	.byte	0x04, 0x12
        /*001a*/ 	.short	(.L_5 - .L_4)
	.align		4
.L_4:
        /*001c*/ 	.word	index@(_Z19test_shfl_down_syncPi)
        /*0020*/ 	.word	0x00000000
.L_5:


//--------------------- .nv.compat                --------------------------
	.section	.nv.compat,"",@"SHT_CUDA_COMPAT_INFO"
	.align	4
        /*0000*/ 	.byte	0x02, 0x09, 0x00, 0x00, 0x02, 0x02, 0x01, 0x00, 0x02, 0x05, 0x05, 0x00, 0x03, 0x07, 0x01, 0x01
        /*0010*/ 	.byte	0x02, 0x03, 0x00, 0x00, 0x02, 0x06, 0x01, 0x00, 0x04, 0x0b, 0x08, 0x00, 0x09, 0x00, 0x00, 0x00
        /*0020*/ 	.byte	0x00, 0x00, 0x00, 0x00


//--------------------- .nv.info._Z19test_shfl_down_syncPi --------------------------
	.section	.nv.info._Z19test_shfl_down_syncPi,"",@"SHT_CUDA_INFO"
	.sectionflags	@""
	.align	4


	//----- nvinfo : EIATTR_CUDA_API_VERSION
	.align		4
        /*0000*/ 	.byte	0x04, 0x37
        /*0002*/ 	.short	(.L_7 - .L_6)
.L_6:
        /*0004*/ 	.word	0x00000082


	//----- nvinfo : EIATTR_KPARAM_INFO
	.align		4
.L_7:
        /*0008*/ 	.byte	0x04, 0x17
        /*000a*/ 	.short	(.L_9 - .L_8)
.L_8:
        /*000c*/ 	.word	0x00000000
        /*0010*/ 	.short	0x0000
        /*0012*/ 	.short	0x0000
        /*0014*/ 	.byte	0x00, 0xf5, 0x21, 0x00


	//----- nvinfo : EIATTR_SPARSE_MMA_MASK
	.align		4
.L_9:
        /*0018*/ 	.byte	0x03, 0x50
        /*001a*/ 	.short	0x0000


	//----- nvinfo : EIATTR_MAXREG_COUNT
	.align		4
        /*001c*/ 	.byte	0x03, 0x1b
        /*001e*/ 	.short	0x00ff


	//----- nvinfo : EIATTR_MERCURY_ISA_VERSION
	.align		4
        /*0020*/ 	.byte	0x03, 0x5f
        /*0022*/ 	.short	0x0101


	//----- nvinfo : EIATTR_COOP_GROUP_MASK_REGIDS
	.align		4
        /*0024*/ 	.byte	0x04, 0x29
        /*0026*/ 	.short	(.L_11 - .L_10)


	//   ....[0]....
.L_10:
        /*0028*/ 	.word	0x05000000


	//----- nvinfo : EIATTR_COOP_GROUP_INSTR_OFFSETS
	.align		4
.L_11:
        /*002c*/ 	.byte	0x04, 0x28
        /*002e*/ 	.short	(.L_13 - .L_12)


	//   ....[0]....
.L_12:
        /*0030*/ 	.word	0x00000050


	//----- nvinfo : EIATTR_VRC_CTA_INIT_COUNT
	.align		4
.L_13:
        /*0034*/ 	.byte	0x02, 0x4a
	.zero		1
	.zero		1


	//----- nvinfo : EIATTR_EXIT_INSTR_OFFSETS
	.align		4
        /*0038*/ 	.byte	0x04, 0x1c
        /*003a*/ 	.short	(.L_15 - .L_14)


	//   ....[0]....
.L_14:
        /*003c*/ 	.word	0x00000080


	//----- nvinfo : EIATTR_CBANK_PARAM_SIZE
	.align		4
.L_15:
        /*0040*/ 	.byte	0x03, 0x19
        /*0042*/ 	.short	0x0008


	//----- nvinfo : EIATTR_PARAM_CBANK
	.align		4
        /*0044*/ 	.byte	0x04, 0x0a
        /*0046*/ 	.short	(.L_17 - .L_16)
	.align		4
.L_16:
        /*0048*/ 	.word	index@(.nv.constant0._Z19test_shfl_down_syncPi)
        /*004c*/ 	.short	0x0380
        /*004e*/ 	.short	0x0008


	//----- nvinfo : EIATTR_SW_WAR
	.align		4
.L_17:
        /*0050*/ 	.byte	0x04, 0x36
        /*0052*/ 	.short	(.L_19 - .L_18)
.L_18:
        /*0054*/ 	.word	0x00000008
.L_19:


//--------------------- .nv.callgraph             --------------------------
	.section	.nv.callgraph,"",@"SHT_CUDA_CALLGRAPH"
	.align	4
	.sectionentsize	8
	.align		4
        /*0000*/ 	.word	0x00000000
	.align		4
        /*0004*/ 	.word	0xffffffff
	.align		4
        /*0008*/ 	.word	0x00000000
	.align		4
        /*000c*/ 	.word	0xfffffffe
	.align		4
        /*0010*/ 	.word	0x00000000
	.align		4
        /*0014*/ 	.word	0xfffffffd
	.align		4
        /*0018*/ 	.word	0x00000000
	.align		4
        /*001c*/ 	.word	0xfffffffc


//--------------------- .text._Z19test_shfl_down_syncPi --------------------------
	.section	.text._Z19test_shfl_down_syncPi,"ax",@progbits
	.align	128
        .global         _Z19test_shfl_down_syncPi
        .type           _Z19test_shfl_down_syncPi,@function
        .size           _Z19test_shfl_down_syncPi,(.L_x_1 - _Z19test_shfl_down_syncPi)
        .other          _Z19test_shfl_down_syncPi,@"STO_CUDA_ENTRY STV_DEFAULT"
_Z19test_shfl_down_syncPi:
.text._Z19test_shfl_down_syncPi:
[----:B------:R-:W-:Y:S01]  /*0000*/  LDC R1, c[0x0][0x37c] ;  /* 0x0000df00ff017b82 */ /* 0x000fe20000000800 */
[----:B------:R-:W0:Y:S01]  /*0010*/  S2R R7, SR_TID.X ;  /* 0x0000000000077919 */ /* 0x000e220000002100 */
[----:B------:R-:W-:-:S06]  /*0020*/  VOTE.ANY R0, PT, PT ;  /* 0x0000000000007806 */ /* 0x000fcc00038e0100 */
[----:B------:R-:W1:Y:S01]  /*0030*/  LDC.64 R2, c[0x0][0x380] ;  /* 0x0000e000ff027b82 */ /* 0x000e620000000a00 */
[----:B------:R-:W2:Y:S01]  /*0040*/  LDCU.64 UR4, c[0x0][0x358] ;  /* 0x00006b00ff0477ac */ /* 0x000ea20008000a00 */
[----:B0-----:R-:W2:Y:S01]  /*0050*/  SHFL.DOWN PT, R5, R7, 0x8, 0x101f ;  /* 0x09101f0007057f89 */ /* 0x001ea200000e0000 */
[----:B-1----:R-:W-:-:S05]  /*0060*/  IMAD.WIDE.U32 R2, R7, 0x4, R2 ;  /* 0x0000000407027825 */ /* 0x002fca00078e0002 */
[----:B--2---:R-:W-:Y:S01]  /*0070*/  STG.E desc[UR4][R2.64], R5 ;  /* 0x0000000502007986 */ /* 0x004fe2000c101904 */
[----:B------:R-:W-:Y:S05]  /*0080*/  EXIT ;  /* 0x000000000000794d */ /* 0x000fea0003800000 */
.L_x_0:
[----:B------:R-:W-:-:S00]  /*0090*/  BRA `(.L_x_0) ;  /* 0xfffffffc00fc7947 */ /* 0x000fc0000383ffff */
[----:B------:R-:W-:-:S00]  /*00a0*/  NOP ;  /* 0x0000000000007918 */ /* 0x000fc00000000000 */
        /* <DEDUP_REMOVED lines=13> */
.L_x_1:


//--------------------- .nv.shared.reserved.0     --------------------------
	.section	.nv.shared.reserved.0,"aw",@nobits
	.weak		__nv_reservedSMEM_offset_0_alias
	.size		__nv_reservedSMEM_offset_0_alias, 0, 64
	.other		__nv_reservedSMEM_offset_0_alias,@"STO_CUDA_RESERVED_SHARED STV_DEFAULT"
__nv_reservedSMEM_offset_0_alias:
	.zero		0
	.zero		64


//--------------------- .nv.constant0._Z19test_shfl_down_syncPi --------------------------
	.section	.nv.constant0._Z19test_shfl_down_syncPi,"a",@progbits
	.sectionflags	@""
	.align	4
.nv.constant0._Z19test_shfl_down_syncPi:
	.zero		904


//--------------------- SYMBOLS --------------------------

	.type		.nv.reservedSmem.offset0,@object
	.size		.nv.reservedSmem.offset0,0x4
